//
// Generated by NVIDIA NVVM Compiler
//
// Compiler Build ID: CL-36424714
// Cuda compilation tools, release 13.0, V13.0.88
// Based on NVVM 20.0.0
//

.version 9.0
.target sm_100
.address_size 64

	// .globl	_Z2nnPA512_A512_fS1_
// _ZZ2nnPA512_A512_fS1_E7sharedB has been demoted

.visible .entry _Z2nnPA512_A512_fS1_(
	.param .u64 .ptr .align 1 _Z2nnPA512_A512_fS1__param_0,
	.param .u64 .ptr .align 1 _Z2nnPA512_A512_fS1__param_1
)
{
	.reg .pred 	%p<16>;
	.reg .b32 	%r<26>;
	.reg .b32 	%f<14>;
	.reg .b64 	%rd<17>;
	// demoted variable
	.shared .align 4 .b8 _ZZ2nnPA512_A512_fS1_E7sharedB[4000];
	ld.param.u64 	%rd1, [_Z2nnPA512_A512_fS1__param_0];
	ld.param.u64 	%rd2, [_Z2nnPA512_A512_fS1__param_1];
	mov.u32 	%r1, %tid.x;
	mov.u32 	%r2, %tid.y;
	mov.u32 	%r3, %tid.z;
	mov.u32 	%r8, %ctaid.x;
	shl.b32 	%r9, %r8, 3;
	mov.u32 	%r10, %ctaid.y;
	shl.b32 	%r11, %r10, 3;
	mov.u32 	%r12, %ctaid.z;
	shl.b32 	%r13, %r12, 3;
	add.s32 	%r4, %r9, %r1;
	add.s32 	%r14, %r11, %r2;
	add.s32 	%r15, %r13, %r3;
	max.u32 	%r16, %r4, %r14;
	mov.u32 	%r17, _ZZ2nnPA512_A512_fS1_E7sharedB;
	mad.lo.s32 	%r18, %r1, 400, %r17;
	mad.lo.s32 	%r19, %r2, 40, %r18;
	shl.b32 	%r20, %r3, 2;
	add.s32 	%r7, %r19, %r20;
	max.u32 	%r21, %r16, %r15;
	setp.gt.u32 	%p1, %r21, 511;
	@%p1 bra 	$L__BB0_2;
	cvta.to.global.u64 	%rd3, %rd2;
	mul.wide.u32 	%rd4, %r4, 1048576;
	add.s64 	%rd5, %rd3, %rd4;
	mul.wide.u32 	%rd6, %r14, 2048;
	add.s64 	%rd7, %rd5, %rd6;
	mul.wide.u32 	%rd8, %r15, 4;
	add.s64 	%rd9, %rd7, %rd8;
	ld.global.f32 	%f1, [%rd9];
	st.shared.f32 	[%r7], %f1;
$L__BB0_2:
	bar.sync 	0;
	add.s32 	%r22, %r1, -1;
	setp.gt.u32 	%p2, %r22, 7;
	setp.eq.s32 	%p3, %r2, 0;
	setp.gt.u32 	%p4, %r2, 8;
	or.pred  	%p5, %p2, %p4;
	or.pred  	%p6, %p5, %p3;
	setp.eq.s32 	%p7, %r3, 0;
	or.pred  	%p8, %p7, %p6;
	setp.gt.u32 	%p9, %r3, 8;
	or.pred  	%p10, %p8, %p9;
	@%p10 bra 	$L__BB0_5;
	add.s32 	%r25, %r4, -1;
	setp.gt.u32 	%p11, %r25, 509;
	setp.gt.u32 	%p12, %r14, 510;
	or.pred  	%p13, %p11, %p12;
	setp.gt.u32 	%p14, %r15, 510;
	or.pred  	%p15, %p13, %p14;
	@%p15 bra 	$L__BB0_5;
	ld.shared.f32 	%f2, [%r7+-400];
	ld.shared.f32 	%f3, [%r7+400];
	add.f32 	%f4, %f2, %f3;
	ld.shared.f32 	%f5, [%r7+-40];
	add.f32 	%f6, %f4, %f5;
	ld.shared.f32 	%f7, [%r7+40];
	add.f32 	%f8, %f6, %f7;
	ld.shared.f32 	%f9, [%r7+-4];
	add.f32 	%f10, %f8, %f9;
	ld.shared.f32 	%f11, [%r7+4];
	add.f32 	%f12, %f10, %f11;
	mul.f32 	%f13, %f12, 0f3F400000;
	cvta.to.global.u64 	%rd10, %rd1;
	mul.wide.u32 	%rd11, %r4, 1048576;
	add.s64 	%rd12, %rd10, %rd11;
	mul.wide.u32 	%rd13, %r14, 2048;
	add.s64 	%rd14, %rd12, %rd13;
	mul.wide.u32 	%rd15, %r15, 4;
	add.s64 	%rd16, %rd14, %rd15;
	st.global.f32 	[%rd16], %f13;
$L__BB0_5:
	bar.sync 	0;
	ret;

}


// ===== COMPILED SASS (sm_100) =====

	.target	sm_100

	.elftype	@"ET_EXEC"


//--------------------- .note.nv.tkinfo           --------------------------
	.section	.note.nv.tkinfo,"",@"SHT_NOTE"
	.sectionflags	@"SHF_NOTE_NV_TKINFO"
	.tkinfo
        /*0018*/ 	.word	0x00000002
        /*0030*/ 	.string	""
        /*0030*/ 	.string	"ptxas"
        /*0030*/ 	.string	"Cuda compilation tools, release 13.0, V13.0.88"
        /*0030*/ 	.string	"Build cuda_13.0.r13.0/compiler.36424714_0"
        /*0030*/ 	.string	"-arch sm_100 -m 64 "



//--------------------- .note.nv.cuinfo           --------------------------
	.section	.note.nv.cuinfo,"",@"SHT_NOTE"
	.sectionflags	@"SHF_NOTE_NV_CUINFO"
        /*0018*/ 	.short	0x0002
        /*001a*/ 	.short	0x0064
        /*001c*/ 	.short	0x0082
	.zero		2


//--------------------- .nv.info                  --------------------------
	.section	.nv.info,"",@"SHT_CUDA_INFO"
	.align	4


	//----- nvinfo : EIATTR_REGCOUNT
	.align		4
        /*0000*/ 	.byte	0x04, 0x2f
        /*0002*/ 	.short	(.L_1 - .L_0)
	.align		4
.L_0:
        /*0004*/ 	.word	index@(_Z2nnPA512_A512_fS1_)
        /*0008*/ 	.word	0x00000013


	//----- nvinfo : EIATTR_FRAME_SIZE
	.align		4
.L_1:
        /*000c*/ 	.byte	0x04, 0x11
        /*000e*/ 	.short	(.L_3 - .L_2)
	.align		4
.L_2:
        /*0010*/ 	.word	index@(_Z2nnPA512_A512_fS1_)
        /*0014*/ 	.word	0x00000000


	//----- nvinfo : EIATTR_MIN_STACK_SIZE
	.align		4
.L_3:
        /*0018*/ 	.byte	0x04, 0x12
        /*001a*/ 	.short	(.L_5 - .L_4)
	.align		4
.L_4:
        /*001c*/ 	.word	index@(_Z2nnPA512_A512_fS1_)
        /*0020*/ 	.word	0x00000000
.L_5:


//--------------------- .nv.compat                --------------------------
	.section	.nv.compat,"",@"SHT_CUDA_COMPAT_INFO"
	.align	4
        /*0000*/ 	.byte	0x02, 0x09, 0x00, 0x00, 0x02, 0x02, 0x01, 0x00, 0x02, 0x05, 0x05, 0x00, 0x03, 0x07, 0x01, 0x01
        /*0010*/ 	.byte	0x02, 0x03, 0x00, 0x00, 0x02, 0x06, 0x01, 0x00, 0x04, 0x0b, 0x08, 0x00, 0x09, 0x00, 0x00, 0x00
        /*0020*/ 	.byte	0x00, 0x00, 0x00, 0x00


//--------------------- .nv.info._Z2nnPA512_A512_fS1_ --------------------------
	.section	.nv.info._Z2nnPA512_A512_fS1_,"",@"SHT_CUDA_INFO"
	.sectionflags	@""
	.align	4


	//----- nvinfo : EIATTR_CUDA_API_VERSION
	.align		4
        /*0000*/ 	.byte	0x04, 0x37
        /*0002*/ 	.short	(.L_7 - .L_6)
.L_6:
        /*0004*/ 	.word	0x00000082


	//----- nvinfo : EIATTR_KPARAM_INFO
	.align		4
.L_7:
        /*0008*/ 	.byte	0x04, 0x17
        /*000a*/ 	.short	(.L_9 - .L_8)
.L_8:
        /*000c*/ 	.word	0x00000000
        /*0010*/ 	.short	0x0001
        /*0012*/ 	.short	0x0008
        /*0014*/ 	.byte	0x00, 0xf5, 0x21, 0x00


	//----- nvinfo : EIATTR_KPARAM_INFO
	.align		4
.L_9:
        /*0018*/ 	.byte	0x04, 0x17
        /*001a*/ 	.short	(.L_11 - .L_10)
.L_10:
        /*001c*/ 	.word	0x00000000
        /*0020*/ 	.short	0x0000
        /*0022*/ 	.short	0x0000
        /*0024*/ 	.byte	0x00, 0xf5, 0x21, 0x00


	//----- nvinfo : EIATTR_SPARSE_MMA_MASK
	.align		4
.L_11:
        /*0028*/ 	.byte	0x03, 0x50
        /*002a*/ 	.short	0x0000


	//----- nvinfo : EIATTR_MAXREG_COUNT
	.align		4
        /*002c*/ 	.byte	0x03, 0x1b
        /*002e*/ 	.short	0x00ff


	//----- nvinfo : EIATTR_NUM_BARRIERS
	.align		4
        /*0030*/ 	.byte	0x02, 0x4c
        /*0032*/ 	.byte	0x01
	.zero		1


	//----- nvinfo : EIATTR_MERCURY_ISA_VERSION
	.align		4
        /*0034*/ 	.byte	0x03, 0x5f
        /*0036*/ 	.short	0x0101


	//----- nvinfo : EIATTR_VRC_CTA_INIT_COUNT
	.align		4
        /*0038*/ 	.byte	0x02, 0x4a
	.zero		1
	.zero		1


	//----- nvinfo : EIATTR_EXIT_INSTR_OFFSETS
	.align		4
        /*003c*/ 	.byte	0x04, 0x1c
        /*003e*/ 	.short	(.L_13 - .L_12)


	//   ....[0]....
.L_12:
        /*0040*/ 	.word	0x000003a0


	//----- nvinfo : EIATTR_CRS_STACK_SIZE
	.align		4
.L_13:
        /*0044*/ 	.byte	0x04, 0x1e
        /*0046*/ 	.short	(.L_15 - .L_14)
.L_14:
        /*0048*/ 	.word	0x00000000


	//----- nvinfo : EIATTR_CBANK_PARAM_SIZE
	.align		4
.L_15:
        /*004c*/ 	.byte	0x03, 0x19
        /*004e*/ 	.short	0x0010


	//----- nvinfo : EIATTR_PARAM_CBANK
	.align		4
        /*0050*/ 	.byte	0x04, 0x0a
        /*0052*/ 	.short	(.L_17 - .L_16)
	.align		4
.L_16:
        /*0054*/ 	.word	index@(.nv.constant0._Z2nnPA512_A512_fS1_)
        /*0058*/ 	.short	0x0380
        /*005a*/ 	.short	0x0010


	//----- nvinfo : EIATTR_SW_WAR
	.align		4
.L_17:
        /*005c*/ 	.byte	0x04, 0x36
        /*005e*/ 	.short	(.L_19 - .L_18)
.L_18:
        /*0060*/ 	.word	0x00000008
.L_19:


//--------------------- .nv.callgraph             --------------------------
	.section	.nv.callgraph,"",@"SHT_CUDA_CALLGRAPH"
	.align	4
	.sectionentsize	8
	.align		4
        /*0000*/ 	.word	0x00000000
	.align		4
        /*0004*/ 	.word	0xffffffff
	.align		4
        /*0008*/ 	.word	0x00000000
	.align		4
        /*000c*/ 	.word	0xfffffffe
	.align		4
        /*0010*/ 	.word	0x00000000
	.align		4
        /*0014*/ 	.word	0xfffffffd
	.align		4
        /*0018*/ 	.word	0x00000000
	.align		4
        /*001c*/ 	.word	0xfffffffc


//--------------------- .text._Z2nnPA512_A512_fS1_ --------------------------
	.section	.text._Z2nnPA512_A512_fS1_,"ax",@progbits
	.align	128
        .global         _Z2nnPA512_A512_fS1_
        .type           _Z2nnPA512_A512_fS1_,@function
        .size           _Z2nnPA512_A512_fS1_,(.L_x_3 - _Z2nnPA512_A512_fS1_)
        .other          _Z2nnPA512_A512_fS1_,@"STO_CUDA_ENTRY STV_DEFAULT"
_Z2nnPA512_A512_fS1_:
.text._Z2nnPA512_A512_fS1_:
[----:B------:R-:W-:Y:S01]  /*0000*/  LDC R1, c[0x0][0x37c] ;  /* 0x0000df00ff017b82 */ /* 0x000fe20000000800 */
[----:B------:R-:W0:Y:S01]  /*0010*/  S2R R13, SR_TID.Y ;  /* 0x00000000000d7919 */ /* 0x000e220000002200 */
[----:B------:R-:W1:Y:S01]  /*0020*/  LDCU.64 UR4, c[0x0][0x358] ;  /* 0x00006b00ff0477ac */ /* 0x000e620008000a00 */
[----:B------:R-:W0:Y:S01]  /*0030*/  S2R R0, SR_CTAID.Y ;  /* 0x0000000000007919 */ /* 0x000e220000002600 */
[----:B------:R-:W2:Y:S01]  /*0040*/  S2R R11, SR_TID.X ;  /* 0x00000000000b7919 */ /* 0x000ea20000002100 */
[----:B------:R-:W2:Y:S01]  /*0050*/  S2R R2, SR_CTAID.X ;  /* 0x0000000000027919 */ /* 0x000ea20000002500 */
[----:B------:R-:W3:Y:S01]  /*0060*/  S2R R15, SR_TID.Z ;  /* 0x00000000000f7919 */ /* 0x000ee20000002300 */
[----:B------:R-:W3:Y:S01]  /*0070*/  S2R R4, SR_CTAID.Z ;  /* 0x0000000000047919 */ /* 0x000ee20000002700 */
[----:B0-----:R-:W-:Y:S02]  /*0080*/  LEA R3, R0, R13, 0x3 ;  /* 0x0000000d00037211 */ /* 0x001fe400078e18ff */
[----:B--2---:R-:W-:-:S02]  /*0090*/  LEA R2, R2, R11, 0x3 ;  /* 0x0000000b02027211 */ /* 0x004fc400078e18ff */
[----:B---3--:R-:W-:-:S04]  /*00a0*/  LEA R0, R4, R15, 0x3 ;  /* 0x0000000f04007211 */ /* 0x008fc800078e18ff */
[----:B------:R-:W-:-:S04]  /*00b0*/  VIMNMX3.U32 R4, R2, R3, R0, !PT ;  /* 0x000000030204720f */ /* 0x000fc80007800000 */
[----:B------:R-:W-:-:S13]  /*00c0*/  ISETP.GT.U32.AND P1, PT, R4, 0x1ff, PT ;  /* 0x000001ff0400780c */ /* 0x000fda0003f24070 */
[----:B------:R-:W0:Y:S02]  /*00d0*/  @!P1 LDC.64 R4, c[0x0][0x388] ;  /* 0x0000e200ff049b82 */ /* 0x000e240000000a00 */
[----:B0-----:R-:W-:-:S04]  /*00e0*/  @!P1 IMAD.WIDE.U32 R4, R2, 0x100000, R4 ;  /* 0x0010000002049825 */ /* 0x001fc800078e0004 */
[----:B------:R-:W-:-:S04]  /*00f0*/  @!P1 IMAD.WIDE.U32 R4, R3, 0x800, R4 ;  /* 0x0000080003049825 */ /* 0x000fc800078e0004 */
[----:B------:R-:W-:-:S06]  /*0100*/  @!P1 IMAD.WIDE.U32 R4, R0, 0x4, R4 ;  /* 0x0000000400049825 */ /* 0x000fcc00078e0004 */
[----:B-1----:R-:W2:Y:S01]  /*0110*/  @!P1 LDG.E R5, desc[UR4][R4.64] ;  /* 0x0000000404059981 */ /* 0x002ea2000c1e1900 */
[----:B------:R-:W-:Y:S01]  /*0120*/  VIADD R7, R11, 0xffffffff ;  /* 0xffffffff0b077836 */ /* 0x000fe20000000000 */
[----:B------:R-:W-:Y:S01]  /*0130*/  ISETP.GT.U32.AND P0, PT, R13, 0x8, PT ;  /* 0x000000080d00780c */ /* 0x000fe20003f04070 */
[----:B------:R-:W-:Y:S01]  /*0140*/  BSSY.RECONVERGENT B0, `(.L_x_0) ;  /* 0x0000024000007945 */ /* 0x000fe20003800200 */
[----:B------:R-:W0:Y:S01]  /*0150*/  S2R R9, SR_CgaCtaId ;  /* 0x0000000000097919 */ /* 0x000e220000008800 */
[----:B------:R-:W-:Y:S02]  /*0160*/  MOV R6, 0x400 ;  /* 0x0000040000067802 */ /* 0x000fe40000000f00 */
[----:B------:R-:W-:-:S04]  /*0170*/  ISETP.GT.U32.OR P0, PT, R7, 0x7, P0 ;  /* 0x000000070700780c */ /* 0x000fc80000704470 */
[----:B------:R-:W-:-:S04]  /*0180*/  ISETP.EQ.OR P0, PT, R13, RZ, P0 ;  /* 0x000000ff0d00720c */ /* 0x000fc80000702670 */
[----:B------:R-:W-:-:S04]  /*0190*/  ISETP.EQ.OR P0, PT, R15, RZ, P0 ;  /* 0x000000ff0f00720c */ /* 0x000fc80000702670 */
[----:B------:R-:W-:Y:S02]  /*01a0*/  ISETP.GT.U32.OR P0, PT, R15, 0x8, P0 ;  /* 0x000000080f00780c */ /* 0x000fe40000704470 */
[----:B0-----:R-:W-:-:S05]  /*01b0*/  LEA R6, R9, R6, 0x18 ;  /* 0x0000000609067211 */ /* 0x001fca00078ec0ff */
[----:B------:R-:W-:-:S04]  /*01c0*/  IMAD R6, R11, 0x190, R6 ;  /* 0x000001900b067824 */ /* 0x000fc800078e0206 */
[----:B------:R-:W-:-:S05]  /*01d0*/  IMAD R6, R13, 0x28, R6 ;  /* 0x000000280d067824 */ /* 0x000fca00078e0206 */
[----:B------:R-:W-:-:S05]  /*01e0*/  LEA R6, R15, R6, 0x2 ;  /* 0x000000060f067211 */ /* 0x000fca00078e10ff */
[----:B--2---:R0:W-:Y:S01]  /*01f0*/  @!P1 STS [R6], R5 ;  /* 0x0000000506009388 */ /* 0x0041e20000000800 */
[----:B------:R-:W-:Y:S06]  /*0200*/  BAR.SYNC.DEFER_BLOCKING 0x0 ;  /* 0x0000000000007b1d */ /* 0x000fec0000010000 */
[----:B------:R-:W-:Y:S05]  /*0210*/  @P0 BRA `(.L_x_1) ;  /* 0x0000000000580947 */ /* 0x000fea0003800000 */
[----:B------:R-:W-:Y:S01]  /*0220*/  VIADD R4, R2, 0xffffffff ;  /* 0xffffffff02047836 */ /* 0x000fe20000000000 */
[----:B------:R-:W-:-:S04]  /*0230*/  ISETP.GT.U32.AND P0, PT, R3, 0x1fe, PT ;  /* 0x000001fe0300780c */ /* 0x000fc80003f04070 */
[----:B------:R-:W-:-:S04]  /*0240*/  ISETP.GT.U32.OR P0, PT, R4, 0x1fd, P0 ;  /* 0x000001fd0400780c */ /* 0x000fc80000704470 */
[----:B------:R-:W-:-:S13]  /*0250*/  ISETP.GT.U32.OR P0, PT, R0, 0x1fe, P0 ;  /* 0x000001fe0000780c */ /* 0x000fda0000704470 */
[----:B------:R-:W-:Y:S05]  /*0260*/  @P0 BRA `(.L_x_1) ;  /* 0x0000000000440947 */ /* 0x000fea0003800000 */
[----:B------:R-:W-:Y:S01]  /*0270*/  LDS R7, [R6+-0x190] ;  /* 0xfffe700006077984 */ /* 0x000fe20000000800 */
[----:B0-----:R-:W0:Y:S03]  /*0280*/  LDC.64 R4, c[0x0][0x380] ;  /* 0x0000e000ff047b82 */ /* 0x001e260000000a00 */
[----:B------:R-:W1:Y:S04]  /*0290*/  LDS R8, [R6+0x190] ;  /* 0x0001900006087984 */ /* 0x000e680000000800 */
[----:B------:R-:W2:Y:S04]  /*02a0*/  LDS R10, [R6+-0x28] ;  /* 0xffffd800060a7984 */ /* 0x000ea80000000800 */
[----:B------:R-:W3:Y:S04]  /*02b0*/  LDS R12, [R6+0x28] ;  /* 0x00002800060c7984 */ /* 0x000ee80000000800 */
[----:B------:R-:W4:Y:S04]  /*02c0*/  LDS R14, [R6+-0x4] ;  /* 0xfffffc00060e7984 */ /* 0x000f280000000800 */
[----:B------:R-:W5:Y:S01]  /*02d0*/  LDS R16, [R6+0x4] ;  /* 0x0000040006107984 */ /* 0x000f620000000800 */
[----:B0-----:R-:W-:-:S04]  /*02e0*/  IMAD.WIDE.U32 R4, R2, 0x100000, R4 ;  /* 0x0010000002047825 */ /* 0x001fc800078e0004 */
[----:B------:R-:W-:-:S04]  /*02f0*/  IMAD.WIDE.U32 R4, R3, 0x800, R4 ;  /* 0x0000080003047825 */ /* 0x000fc800078e0004 */
[----:B------:R-:W-:-:S04]  /*0300*/  IMAD.WIDE.U32 R4, R0, 0x4, R4 ;  /* 0x0000000400047825 */ /* 0x000fc800078e0004 */
[----:B-1----:R-:W-:-:S04]  /*0310*/  FADD R7, R7, R8 ;  /* 0x0000000807077221 */ /* 0x002fc80000000000 */
[----:B--2---:R-:W-:-:S04]  /*0320*/  FADD R7, R7, R10 ;  /* 0x0000000a07077221 */ /* 0x004fc80000000000 */
[----:B---3--:R-:W-:-:S04]  /*0330*/  FADD R7, R7, R12 ;  /* 0x0000000c07077221 */ /* 0x008fc80000000000 */
[----:B----4-:R-:W-:-:S04]  /*0340*/  FADD R7, R7, R14 ;  /* 0x0000000e07077221 */ /* 0x010fc80000000000 */
[----:B-----5:R-:W-:-:S04]  /*0350*/  FADD R7, R7, R16 ;  /* 0x0000001007077221 */ /* 0x020fc80000000000 */
[----:B------:R-:W-:-:S05]  /*0360*/  FMUL R7, R7, 0.75 ;  /* 0x3f40000007077820 */ /* 0x000fca0000400000 */
[----:B------:R1:W-:Y:S02]  /*0370*/  STG.E desc[UR4][R4.64], R7 ;  /* 0x0000000704007986 */ /* 0x0003e4000c101904 */
.L_x_1:
[----:B------:R-:W-:Y:S05]  /*0380*/  BSYNC.RECONVERGENT B0 ;  /* 0x0000000000007941 */ /* 0x000fea0003800200 */
.L_x_0:
[----:B------:R-:W-:Y:S06]  /*0390*/  BAR.SYNC.DEFER_BLOCKING 0x0 ;  /* 0x0000000000007b1d */ /* 0x000fec0000010000 */
[----:B------:R-:W-:Y:S05]  /*03a0*/  EXIT ;  /* 0x000000000000794d */ /* 0x000fea0003800000 */
.L_x_2:
[----:B------:R-:W-:-:S00]  /*03b0*/  BRA `(.L_x_2) ;  /* 0xfffffffc00fc7947 */ /* 0x000fc0000383ffff */
[----:B------:R-:W-:-:S00]  /*03c0*/  NOP ;  /* 0x0000000000007918 */ /* 0x000fc00000000000 */
        /* <DEDUP_REMOVED lines=11> */
.L_x_3:


//--------------------- .nv.shared._Z2nnPA512_A512_fS1_ --------------------------
	.section	.nv.shared._Z2nnPA512_A512_fS1_,"aw",@nobits
	.sectionflags	@""
	.align	4
.nv.shared._Z2nnPA512_A512_fS1_:
	.zero		5024


//--------------------- .nv.shared.reserved.0     --------------------------
	.section	.nv.shared.reserved.0,"aw",@nobits
	.weak		__nv_reservedSMEM_offset_0_alias
	.size		__nv_reservedSMEM_offset_0_alias, 0, 64
	.other		__nv_reservedSMEM_offset_0_alias,@"STO_CUDA_RESERVED_SHARED STV_DEFAULT"
__nv_reservedSMEM_offset_0_alias:
	.zero		0
	.zero		64


//--------------------- .nv.constant0._Z2nnPA512_A512_fS1_ --------------------------
	.section	.nv.constant0._Z2nnPA512_A512_fS1_,"a",@progbits
	.sectionflags	@""
	.align	4
.nv.constant0._Z2nnPA512_A512_fS1_:
	.zero		912


//--------------------- SYMBOLS --------------------------

	.type		.nv.reservedSmem.offset0,@object
	.size		.nv.reservedSmem.offset0,0x4
	.type		.nv.reservedSmem.cap,@object
	.size		.nv.reservedSmem.cap,0x4
